//
// Generated by NVIDIA NVVM Compiler
//
// Compiler Build ID: CL-36424714
// Cuda compilation tools, release 13.0, V13.0.88
// Based on NVVM 20.0.0
//

.version 9.0
.target sm_100
.address_size 64

	// .globl	_Z15kernel_mat_mult6MatrixS_S_

.visible .entry _Z15kernel_mat_mult6MatrixS_S_(
	.param .align 8 .b8 _Z15kernel_mat_mult6MatrixS_S__param_0[16],
	.param .align 8 .b8 _Z15kernel_mat_mult6MatrixS_S__param_1[16],
	.param .align 8 .b8 _Z15kernel_mat_mult6MatrixS_S__param_2[16]
)
{
	.reg .pred 	%p<10>;
	.reg .b32 	%r<82>;
	.reg .b32 	%f<65>;
	.reg .b64 	%rd<40>;

	ld.param.u64 	%rd4, [_Z15kernel_mat_mult6MatrixS_S__param_0+8];
	ld.param.v2.u32 	{%r34, %r35}, [_Z15kernel_mat_mult6MatrixS_S__param_0];
	ld.param.u32 	%r2, [_Z15kernel_mat_mult6MatrixS_S__param_2];
	ld.param.u64 	%rd6, [_Z15kernel_mat_mult6MatrixS_S__param_2+8];
	ld.param.u64 	%rd5, [_Z15kernel_mat_mult6MatrixS_S__param_1+8];
	ld.param.v2.u32 	{%r36, %r37}, [_Z15kernel_mat_mult6MatrixS_S__param_1];
	cvta.to.global.u64 	%rd1, %rd5;
	cvta.to.global.u64 	%rd2, %rd6;
	mov.u32 	%r38, %ctaid.y;
	mov.u32 	%r39, %ntid.y;
	mov.u32 	%r40, %tid.y;
	mad.lo.s32 	%r3, %r38, %r39, %r40;
	mov.u32 	%r41, %ctaid.x;
	mov.u32 	%r42, %ntid.x;
	mov.u32 	%r43, %tid.x;
	mad.lo.s32 	%r4, %r41, %r42, %r43;
	setp.lt.s32 	%p1, %r37, 1;
	mov.f32 	%f64, 0f00000000;
	@%p1 bra 	$L__BB0_13;
	mul.lo.s32 	%r5, %r36, %r3;
	and.b32  	%r6, %r37, 7;
	setp.lt.u32 	%p2, %r37, 8;
	mov.b32 	%r76, 0;
	mov.u32 	%r81, %r76;
	@%p2 bra 	$L__BB0_4;
	and.b32  	%r76, %r37, 2147483640;
	neg.s32 	%r70, %r76;
	shl.b32 	%r9, %r2, 3;
	add.s64 	%rd3, %rd1, 16;
	mov.b32 	%r81, 0;
	mul.wide.s32 	%rd11, %r2, 4;
	mov.u32 	%r68, %r5;
	mov.u32 	%r69, %r4;
$L__BB0_3:
	.pragma "nounroll";
	mul.wide.s32 	%rd7, %r68, 4;
	add.s64 	%rd8, %rd3, %rd7;
	ld.global.f32 	%f4, [%rd8+-16];
	mul.wide.s32 	%rd9, %r69, 4;
	add.s64 	%rd10, %rd2, %rd9;
	ld.global.f32 	%f5, [%rd10];
	cvt.rn.f32.s32 	%f6, %r81;
	fma.rn.f32 	%f7, %f4, %f5, %f6;
	cvt.rzi.s32.f32 	%r47, %f7;
	ld.global.f32 	%f8, [%rd8+-12];
	add.s64 	%rd12, %rd10, %rd11;
	ld.global.f32 	%f9, [%rd12];
	cvt.rn.f32.s32 	%f10, %r47;
	fma.rn.f32 	%f11, %f8, %f9, %f10;
	cvt.rzi.s32.f32 	%r48, %f11;
	ld.global.f32 	%f12, [%rd8+-8];
	add.s64 	%rd13, %rd12, %rd11;
	ld.global.f32 	%f13, [%rd13];
	cvt.rn.f32.s32 	%f14, %r48;
	fma.rn.f32 	%f15, %f12, %f13, %f14;
	cvt.rzi.s32.f32 	%r49, %f15;
	ld.global.f32 	%f16, [%rd8+-4];
	add.s64 	%rd14, %rd13, %rd11;
	ld.global.f32 	%f17, [%rd14];
	cvt.rn.f32.s32 	%f18, %r49;
	fma.rn.f32 	%f19, %f16, %f17, %f18;
	cvt.rzi.s32.f32 	%r50, %f19;
	ld.global.f32 	%f20, [%rd8];
	add.s64 	%rd15, %rd14, %rd11;
	ld.global.f32 	%f21, [%rd15];
	cvt.rn.f32.s32 	%f22, %r50;
	fma.rn.f32 	%f23, %f20, %f21, %f22;
	cvt.rzi.s32.f32 	%r51, %f23;
	ld.global.f32 	%f24, [%rd8+4];
	add.s64 	%rd16, %rd15, %rd11;
	ld.global.f32 	%f25, [%rd16];
	cvt.rn.f32.s32 	%f26, %r51;
	fma.rn.f32 	%f27, %f24, %f25, %f26;
	cvt.rzi.s32.f32 	%r52, %f27;
	ld.global.f32 	%f28, [%rd8+8];
	add.s64 	%rd17, %rd16, %rd11;
	ld.global.f32 	%f29, [%rd17];
	cvt.rn.f32.s32 	%f30, %r52;
	fma.rn.f32 	%f31, %f28, %f29, %f30;
	cvt.rzi.s32.f32 	%r53, %f31;
	ld.global.f32 	%f32, [%rd8+12];
	add.s64 	%rd18, %rd17, %rd11;
	ld.global.f32 	%f33, [%rd18];
	cvt.rn.f32.s32 	%f34, %r53;
	fma.rn.f32 	%f35, %f32, %f33, %f34;
	cvt.rzi.s32.f32 	%r81, %f35;
	add.s32 	%r70, %r70, 8;
	add.s32 	%r69, %r69, %r9;
	add.s32 	%r68, %r68, 8;
	setp.ne.s32 	%p3, %r70, 0;
	@%p3 bra 	$L__BB0_3;
$L__BB0_4:
	setp.eq.s32 	%p4, %r6, 0;
	@%p4 bra 	$L__BB0_12;
	and.b32  	%r21, %r37, 3;
	setp.lt.u32 	%p5, %r6, 4;
	@%p5 bra 	$L__BB0_7;
	add.s32 	%r55, %r76, %r5;
	mul.wide.s32 	%rd19, %r55, 4;
	add.s64 	%rd20, %rd1, %rd19;
	ld.global.f32 	%f36, [%rd20];
	mad.lo.s32 	%r56, %r76, %r2, %r4;
	mul.wide.s32 	%rd21, %r56, 4;
	add.s64 	%rd22, %rd2, %rd21;
	ld.global.f32 	%f37, [%rd22];
	cvt.rn.f32.s32 	%f38, %r81;
	fma.rn.f32 	%f39, %f36, %f37, %f38;
	cvt.rzi.s32.f32 	%r57, %f39;
	ld.global.f32 	%f40, [%rd20+4];
	mul.wide.s32 	%rd23, %r2, 4;
	add.s64 	%rd24, %rd22, %rd23;
	ld.global.f32 	%f41, [%rd24];
	cvt.rn.f32.s32 	%f42, %r57;
	fma.rn.f32 	%f43, %f40, %f41, %f42;
	cvt.rzi.s32.f32 	%r58, %f43;
	ld.global.f32 	%f44, [%rd20+8];
	add.s64 	%rd25, %rd24, %rd23;
	ld.global.f32 	%f45, [%rd25];
	cvt.rn.f32.s32 	%f46, %r58;
	fma.rn.f32 	%f47, %f44, %f45, %f46;
	cvt.rzi.s32.f32 	%r59, %f47;
	ld.global.f32 	%f48, [%rd20+12];
	add.s64 	%rd26, %rd25, %rd23;
	ld.global.f32 	%f49, [%rd26];
	cvt.rn.f32.s32 	%f50, %r59;
	fma.rn.f32 	%f51, %f48, %f49, %f50;
	cvt.rzi.s32.f32 	%r81, %f51;
	add.s32 	%r76, %r76, 4;
$L__BB0_7:
	setp.eq.s32 	%p6, %r21, 0;
	@%p6 bra 	$L__BB0_12;
	setp.eq.s32 	%p7, %r21, 1;
	@%p7 bra 	$L__BB0_10;
	add.s32 	%r61, %r76, %r5;
	mul.wide.s32 	%rd27, %r61, 4;
	add.s64 	%rd28, %rd1, %rd27;
	ld.global.f32 	%f52, [%rd28];
	mad.lo.s32 	%r62, %r76, %r2, %r4;
	mul.wide.s32 	%rd29, %r62, 4;
	add.s64 	%rd30, %rd2, %rd29;
	ld.global.f32 	%f53, [%rd30];
	cvt.rn.f32.s32 	%f54, %r81;
	fma.rn.f32 	%f55, %f52, %f53, %f54;
	cvt.rzi.s32.f32 	%r63, %f55;
	ld.global.f32 	%f56, [%rd28+4];
	mul.wide.s32 	%rd31, %r2, 4;
	add.s64 	%rd32, %rd30, %rd31;
	ld.global.f32 	%f57, [%rd32];
	cvt.rn.f32.s32 	%f58, %r63;
	fma.rn.f32 	%f59, %f56, %f57, %f58;
	cvt.rzi.s32.f32 	%r81, %f59;
	add.s32 	%r76, %r76, 2;
$L__BB0_10:
	and.b32  	%r64, %r37, 1;
	setp.eq.b32 	%p8, %r64, 1;
	not.pred 	%p9, %p8;
	@%p9 bra 	$L__BB0_12;
	add.s32 	%r65, %r76, %r5;
	mul.wide.s32 	%rd33, %r65, 4;
	add.s64 	%rd34, %rd1, %rd33;
	ld.global.f32 	%f60, [%rd34];
	mad.lo.s32 	%r66, %r76, %r2, %r4;
	mul.wide.s32 	%rd35, %r66, 4;
	add.s64 	%rd36, %rd2, %rd35;
	ld.global.f32 	%f61, [%rd36];
	cvt.rn.f32.s32 	%f62, %r81;
	fma.rn.f32 	%f63, %f60, %f61, %f62;
	cvt.rzi.s32.f32 	%r81, %f63;
$L__BB0_12:
	cvt.rn.f32.s32 	%f64, %r81;
$L__BB0_13:
	cvta.to.global.u64 	%rd37, %rd4;
	mad.lo.s32 	%r67, %r34, %r3, %r4;
	mul.wide.s32 	%rd38, %r67, 4;
	add.s64 	%rd39, %rd37, %rd38;
	st.global.f32 	[%rd39], %f64;
	ret;

}


// ===== COMPILED SASS (sm_100) =====

	.target	sm_100

	.elftype	@"ET_EXEC"


//--------------------- .note.nv.tkinfo           --------------------------
	.section	.note.nv.tkinfo,"",@"SHT_NOTE"
	.sectionflags	@"SHF_NOTE_NV_TKINFO"
	.tkinfo
        /*0018*/ 	.word	0x00000002
        /*0030*/ 	.string	""
        /*0030*/ 	.string	"ptxas"
        /*0030*/ 	.string	"Cuda compilation tools, release 13.0, V13.0.88"
        /*0030*/ 	.string	"Build cuda_13.0.r13.0/compiler.36424714_0"
        /*0030*/ 	.string	"-arch sm_100 -m 64 "



//--------------------- .note.nv.cuinfo           --------------------------
	.section	.note.nv.cuinfo,"",@"SHT_NOTE"
	.sectionflags	@"SHF_NOTE_NV_CUINFO"
        /*0018*/ 	.short	0x0002
        /*001a*/ 	.short	0x0064
        /*001c*/ 	.short	0x0082
	.zero		2


//--------------------- .nv.info                  --------------------------
	.section	.nv.info,"",@"SHT_CUDA_INFO"
	.align	4


	//----- nvinfo : EIATTR_REGCOUNT
	.align		4
        /*0000*/ 	.byte	0x04, 0x2f
        /*0002*/ 	.short	(.L_1 - .L_0)
	.align		4
.L_0:
        /*0004*/ 	.word	index@(_Z15kernel_mat_mult6MatrixS_S_)
        /*0008*/ 	.word	0x00000020


	//----- nvinfo : EIATTR_FRAME_SIZE
	.align		4
.L_1:
        /*000c*/ 	.byte	0x04, 0x11
        /*000e*/ 	.short	(.L_3 - .L_2)
	.align		4
.L_2:
        /*0010*/ 	.word	index@(_Z15kernel_mat_mult6MatrixS_S_)
        /*0014*/ 	.word	0x00000000


	//----- nvinfo : EIATTR_MIN_STACK_SIZE
	.align		4
.L_3:
        /*0018*/ 	.byte	0x04, 0x12
        /*001a*/ 	.short	(.L_5 - .L_4)
	.align		4
.L_4:
        /*001c*/ 	.word	index@(_Z15kernel_mat_mult6MatrixS_S_)
        /*0020*/ 	.word	0x00000000
.L_5:


//--------------------- .nv.compat                --------------------------
	.section	.nv.compat,"",@"SHT_CUDA_COMPAT_INFO"
	.align	4
        /*0000*/ 	.byte	0x02, 0x09, 0x00, 0x00, 0x02, 0x02, 0x01, 0x00, 0x02, 0x05, 0x05, 0x00, 0x03, 0x07, 0x01, 0x01
        /*0010*/ 	.byte	0x02, 0x03, 0x00, 0x00, 0x02, 0x06, 0x01, 0x00, 0x04, 0x0b, 0x08, 0x00, 0x09, 0x00, 0x00, 0x00
        /*0020*/ 	.byte	0x00, 0x00, 0x00, 0x00


//--------------------- .nv.info._Z15kernel_mat_mult6MatrixS_S_ --------------------------
	.section	.nv.info._Z15kernel_mat_mult6MatrixS_S_,"",@"SHT_CUDA_INFO"
	.sectionflags	@""
	.align	4


	//----- nvinfo : EIATTR_CUDA_API_VERSION
	.align		4
        /*0000*/ 	.byte	0x04, 0x37
        /*0002*/ 	.short	(.L_7 - .L_6)
.L_6:
        /*0004*/ 	.word	0x00000082


	//----- nvinfo : EIATTR_KPARAM_INFO
	.align		4
.L_7:
        /*0008*/ 	.byte	0x04, 0x17
        /*000a*/ 	.short	(.L_9 - .L_8)
.L_8:
        /*000c*/ 	.word	0x00000000
        /*0010*/ 	.short	0x0002
        /*0012*/ 	.short	0x0020
        /*0014*/ 	.byte	0x00, 0xf0, 0x41, 0x00


	//----- nvinfo : EIATTR_KPARAM_INFO
	.align		4
.L_9:
        /*0018*/ 	.byte	0x04, 0x17
        /*001a*/ 	.short	(.L_11 - .L_10)
.L_10:
        /*001c*/ 	.word	0x00000000
        /*0020*/ 	.short	0x0001
        /*0022*/ 	.short	0x0010
        /*0024*/ 	.byte	0x00, 0xf0, 0x41, 0x00


	//----- nvinfo : EIATTR_KPARAM_INFO
	.align		4
.L_11:
        /*0028*/ 	.byte	0x04, 0x17
        /*002a*/ 	.short	(.L_13 - .L_12)
.L_12:
        /*002c*/ 	.word	0x00000000
        /*0030*/ 	.short	0x0000
        /*0032*/ 	.short	0x0000
        /*0034*/ 	.byte	0x00, 0xf0, 0x41, 0x00


	//----- nvinfo : EIATTR_SPARSE_MMA_MASK
	.align		4
.L_13:
        /*0038*/ 	.byte	0x03, 0x50
        /*003a*/ 	.short	0x0000


	//----- nvinfo : EIATTR_MAXREG_COUNT
	.align		4
        /*003c*/ 	.byte	0x03, 0x1b
        /*003e*/ 	.short	0x00ff


	//----- nvinfo : EIATTR_MERCURY_ISA_VERSION
	.align		4
        /*0040*/ 	.byte	0x03, 0x5f
        /*0042*/ 	.short	0x0101


	//----- nvinfo : EIATTR_VRC_CTA_INIT_COUNT
	.align		4
        /*0044*/ 	.byte	0x02, 0x4a
	.zero		1
	.zero		1


	//----- nvinfo : EIATTR_EXIT_INSTR_OFFSETS
	.align		4
        /*0048*/ 	.byte	0x04, 0x1c
        /*004a*/ 	.short	(.L_15 - .L_14)


	//   ....[0]....
.L_14:
        /*004c*/ 	.word	0x00000a50


	//----- nvinfo : EIATTR_CBANK_PARAM_SIZE
	.align		4
.L_15:
        /*0050*/ 	.byte	0x03, 0x19
        /*0052*/ 	.short	0x0030


	//----- nvinfo : EIATTR_PARAM_CBANK
	.align		4
        /*0054*/ 	.byte	0x04, 0x0a
        /*0056*/ 	.short	(.L_17 - .L_16)
	.align		4
.L_16:
        /*0058*/ 	.word	index@(.nv.constant0._Z15kernel_mat_mult6MatrixS_S_)
        /*005c*/ 	.short	0x0380
        /*005e*/ 	.short	0x0030


	//----- nvinfo : EIATTR_SW_WAR
	.align		4
.L_17:
        /*0060*/ 	.byte	0x04, 0x36
        /*0062*/ 	.short	(.L_19 - .L_18)
.L_18:
        /*0064*/ 	.word	0x00000008
.L_19:


//--------------------- .nv.callgraph             --------------------------
	.section	.nv.callgraph,"",@"SHT_CUDA_CALLGRAPH"
	.align	4
	.sectionentsize	8
	.align		4
        /*0000*/ 	.word	0x00000000
	.align		4
        /*0004*/ 	.word	0xffffffff
	.align		4
        /*0008*/ 	.word	0x00000000
	.align		4
        /*000c*/ 	.word	0xfffffffe
	.align		4
        /*0010*/ 	.word	0x00000000
	.align		4
        /*0014*/ 	.word	0xfffffffd
	.align		4
        /*0018*/ 	.word	0x00000000
	.align		4
        /*001c*/ 	.word	0xfffffffc


//--------------------- .text._Z15kernel_mat_mult6MatrixS_S_ --------------------------
	.section	.text._Z15kernel_mat_mult6MatrixS_S_,"ax",@progbits
	.align	128
        .global         _Z15kernel_mat_mult6MatrixS_S_
        .type           _Z15kernel_mat_mult6MatrixS_S_,@function
        .size           _Z15kernel_mat_mult6MatrixS_S_,(.L_x_6 - _Z15kernel_mat_mult6MatrixS_S_)
        .other          _Z15kernel_mat_mult6MatrixS_S_,@"STO_CUDA_ENTRY STV_DEFAULT"
_Z15kernel_mat_mult6MatrixS_S_:
.text._Z15kernel_mat_mult6MatrixS_S_:
[----:B------:R-:W-:Y:S08]  /*0000*/  LDC R1, c[0x0][0x37c] ;  /* 0x0000df00ff017b82 */ /* 0x000ff00000000800 */
[----:B------:R-:W0:Y:S01]  /*0010*/  LDC R0, c[0x0][0x394] ;  /* 0x0000e500ff007b82 */ /* 0x000e220000000800 */
[----:B------:R-:W1:Y:S01]  /*0020*/  S2R R3, SR_TID.Y ;  /* 0x0000000000037919 */ /* 0x000e620000002200 */
[----:B------:R-:W2:Y:S01]  /*0030*/  LDCU.64 UR6, c[0x0][0x358] ;  /* 0x00006b00ff0677ac */ /* 0x000ea20008000a00 */
[----:B------:R-:W-:Y:S01]  /*0040*/  HFMA2 R7, -RZ, RZ, 0, 0 ;  /* 0x00000000ff077431 */ /* 0x000fe200000001ff */
[----:B------:R-:W3:Y:S04]  /*0050*/  S2R R5, SR_TID.X ;  /* 0x0000000000057919 */ /* 0x000ee80000002100 */
[----:B------:R-:W1:Y:S08]  /*0060*/  S2UR UR4, SR_CTAID.Y ;  /* 0x00000000000479c3 */ /* 0x000e700000002600 */
[----:B------:R-:W1:Y:S08]  /*0070*/  LDC R2, c[0x0][0x364] ;  /* 0x0000d900ff027b82 */ /* 0x000e700000000800 */
[----:B------:R-:W3:Y:S01]  /*0080*/  S2UR UR5, SR_CTAID.X ;  /* 0x00000000000579c3 */ /* 0x000ee20000002500 */
[----:B0-----:R-:W-:-:S07]  /*0090*/  ISETP.GE.AND P0, PT, R0, 0x1, PT ;  /* 0x000000010000780c */ /* 0x001fce0003f06270 */
[----:B------:R-:W3:Y:S01]  /*00a0*/  LDC R4, c[0x0][0x360] ;  /* 0x0000d800ff047b82 */ /* 0x000ee20000000800 */
[----:B-1----:R-:W-:Y:S02]  /*00b0*/  IMAD R2, R2, UR4, R3 ;  /* 0x0000000402027c24 */ /* 0x002fe4000f8e0203 */
[----:B---3--:R-:W-:-:S03]  /*00c0*/  IMAD R3, R4, UR5, R5 ;  /* 0x0000000504037c24 */ /* 0x008fc6000f8e0205 */
[----:B--2---:R-:W-:Y:S05]  /*00d0*/  @!P0 BRA `(.L_x_0) ;  /* 0x0000000800488947 */ /* 0x004fea0003800000 */
[----:B------:R-:W0:Y:S01]  /*00e0*/  LDCU UR4, c[0x0][0x390] ;  /* 0x00007200ff0477ac */ /* 0x000e220008000800 */
[C---:B------:R-:W-:Y:S02]  /*00f0*/  ISETP.GE.U32.AND P1, PT, R0.reuse, 0x8, PT ;  /* 0x000000080000780c */ /* 0x040fe40003f26070 */
[----:B------:R-:W-:Y:S02]  /*0100*/  LOP3.LUT R4, R0, 0x7, RZ, 0xc0, !PT ;  /* 0x0000000700047812 */ /* 0x000fe400078ec0ff */
[----:B------:R-:W-:Y:S02]  /*0110*/  MOV R6, RZ ;  /* 0x000000ff00067202 */ /* 0x000fe40000000f00 */
[----:B------:R-:W-:Y:S02]  /*0120*/  ISETP.NE.AND P0, PT, R4, RZ, PT ;  /* 0x000000ff0400720c */ /* 0x000fe40003f05270 */
[----:B------:R-:W-:Y:S01]  /*0130*/  MOV R20, RZ ;  /* 0x000000ff00147202 */ /* 0x000fe20000000f00 */
[----:B0-----:R-:W-:-:S04]  /*0140*/  IMAD R7, R2, UR4, RZ ;  /* 0x0000000402077c24 */ /* 0x001fc8000f8e02ff */
[----:B------:R-:W-:Y:S06]  /*0150*/  @!P1 BRA `(.L_x_1) ;  /* 0x0000000400089947 */ /* 0x000fec0003800000 */
[----:B------:R-:W0:Y:S01]  /*0160*/  LDCU.64 UR4, c[0x0][0x398] ;  /* 0x00007300ff0477ac */ /* 0x000e220008000a00 */
[----:B------:R-:W-:Y:S02]  /*0170*/  LOP3.LUT R6, R0, 0x7ffffff8, RZ, 0xc0, !PT ;  /* 0x7ffffff800067812 */ /* 0x000fe400078ec0ff */
[----:B------:R-:W-:Y:S02]  /*0180*/  MOV R20, RZ ;  /* 0x000000ff00147202 */ /* 0x000fe40000000f00 */
[----:B------:R-:W-:Y:S02]  /*0190*/  MOV R9, R7 ;  /* 0x0000000700097202 */ /* 0x000fe40000000f00 */
[----:B------:R-:W-:Y:S02]  /*01a0*/  MOV R5, R3 ;  /* 0x0000000300057202 */ /* 0x000fe40000000f00 */
[----:B------:R-:W-:Y:S01]  /*01b0*/  IADD3 R8, PT, PT, -R6, RZ, RZ ;  /* 0x000000ff06087210 */ /* 0x000fe20007ffe1ff */
[----:B0-----:R-:W-:-:S04]  /*01c0*/  UIADD3 UR4, UP0, UPT, UR4, 0x10, URZ ;  /* 0x0000001004047890 */ /* 0x001fc8000ff1e0ff */
[----:B------:R-:W-:-:S12]  /*01d0*/  UIADD3.X UR5, UPT, UPT, URZ, UR5, URZ, UP0, !UPT ;  /* 0x00000005ff057290 */ /* 0x000fd800087fe4ff */
.L_x_2:
[----:B0-----:R-:W0:Y:S01]  /*01e0*/  LDC.64 R26, c[0x0][0x3a8] ;  /* 0x0000ea00ff1a7b82 */ /* 0x001e220000000a00 */
[----:B------:R-:W-:Y:S02]  /*01f0*/  MOV R14, UR4 ;  /* 0x00000004000e7c02 */ /* 0x000fe40008000f00 */
[----:B------:R-:W-:-:S03]  /*0200*/  MOV R15, UR5 ;  /* 0x00000005000f7c02 */ /* 0x000fc60008000f00 */
[----:B------:R-:W-:Y:S02]  /*0210*/  IMAD.WIDE R14, R9, 0x4, R14 ;  /* 0x00000004090e7825 */ /* 0x000fe400078e020e */
[----:B-1----:R-:W1:Y:S03]  /*0220*/  LDC R10, c[0x0][0x3a0] ;  /* 0x0000e800ff0a7b82 */ /* 0x002e660000000800 */
[----:B------:R-:W2:Y:S04]  /*0230*/  LDG.E R22, desc[UR6][R14.64+-0x10] ;  /* 0xfffff0060e167981 */ /* 0x000ea8000c1e1900 */
[----:B------:R-:W3:Y:S04]  /*0240*/  LDG.E R24, desc[UR6][R14.64+-0xc] ;  /* 0xfffff4060e187981 */ /* 0x000ee8000c1e1900 */
[----:B------:R-:W4:Y:S01]  /*0250*/  LDG.E R12, desc[UR6][R14.64+-0x8] ;  /* 0xfffff8060e0c7981 */ /* 0x000f22000c1e1900 */
[----:B0-----:R-:W-:-:S03]  /*0260*/  IMAD.WIDE R26, R5, 0x4, R26 ;  /* 0x00000004051a7825 */ /* 0x001fc600078e021a */
[----:B------:R-:W5:Y:S04]  /*0270*/  LDG.E R25, desc[UR6][R14.64+-0x4] ;  /* 0xfffffc060e197981 */ /* 0x000f68000c1e1900 */
[----:B------:R-:W2:Y:S01]  /*0280*/  LDG.E R23, desc[UR6][R26.64] ;  /* 0x000000061a177981 */ /* 0x000ea2000c1e1900 */
[----:B-1----:R-:W-:-:S05]  /*0290*/  IMAD.WIDE R18, R10, 0x4, R26 ;  /* 0x000000040a127825 */ /* 0x002fca00078e021a */
[----:B------:R-:W3:Y:S01]  /*02a0*/  LDG.E R11, desc[UR6][R18.64] ;  /* 0x00000006120b7981 */ /* 0x000ee2000c1e1900 */
[----:B------:R-:W-:-:S03]  /*02b0*/  IMAD.WIDE R16, R10, 0x4, R18 ;  /* 0x000000040a107825 */ /* 0x000fc600078e0212 */
[----:B------:R-:W5:Y:S04]  /*02c0*/  LDG.E R27, desc[UR6][R14.64] ;  /* 0x000000060e1b7981 */ /* 0x000f68000c1e1900 */
[----:B------:R0:W4:Y:S02]  /*02d0*/  LDG.E R13, desc[UR6][R16.64] ;  /* 0x00000006100d7981 */ /* 0x000124000c1e1900 */
[----:B0-----:R-:W-:-:S05]  /*02e0*/  IMAD.WIDE R16, R10, 0x4, R16 ;  /* 0x000000040a107825 */ /* 0x001fca00078e0210 */
[----:B------:R0:W5:Y:S01]  /*02f0*/  LDG.E R26, desc[UR6][R16.64] ;  /* 0x00000006101a7981 */ /* 0x000162000c1e1900 */
[----:B------:R-:W-:-:S05]  /*0300*/  IMAD.WIDE R18, R10, 0x4, R16 ;  /* 0x000000040a127825 */ /* 0x000fca00078e0210 */
[----:B------:R-:W5:Y:S01]  /*0310*/  LDG.E R28, desc[UR6][R18.64] ;  /* 0x00000006121c7981 */ /* 0x000f62000c1e1900 */
[----:B------:R-:W-:Y:S01]  /*0320*/  I2FP.F32.S32 R29, R20 ;  /* 0x00000014001d7245 */ /* 0x000fe20000201400 */
[----:B------:R-:W-:Y:S02]  /*0330*/  IMAD.WIDE R20, R10, 0x4, R18 ;  /* 0x000000040a147825 */ /* 0x000fe400078e0212 */
[----:B------:R-:W5:Y:S04]  /*0340*/  LDG.E R18, desc[UR6][R14.64+0x4] ;  /* 0x000004060e127981 */ /* 0x000f68000c1e1900 */
[----:B------:R-:W5:Y:S01]  /*0350*/  LDG.E R19, desc[UR6][R20.64] ;  /* 0x0000000614137981 */ /* 0x000f62000c1e1900 */
[----:B--2---:R-:W-:Y:S01]  /*0360*/  FFMA R29, R22, R23, R29 ;  /* 0x00000017161d7223 */ /* 0x004fe2000000001d */
[----:B------:R-:W-:-:S02]  /*0370*/  IMAD.WIDE R22, R10, 0x4, R20 ;  /* 0x000000040a167825 */ /* 0x000fc400078e0214 */
[----:B------:R-:W2:Y:S04]  /*0380*/  LDG.E R20, desc[UR6][R14.64+0x8] ;  /* 0x000008060e147981 */ /* 0x000ea8000c1e1900 */
[----:B------:R1:W2:Y:S04]  /*0390*/  LDG.E R21, desc[UR6][R14.64+0xc] ;  /* 0x00000c060e157981 */ /* 0x0002a8000c1e1900 */
[----:B------:R5:W2:Y:S01]  /*03a0*/  LDG.E R15, desc[UR6][R22.64] ;  /* 0x00000006160f7981 */ /* 0x000aa2000c1e1900 */
[----:B0-----:R-:W-:-:S06]  /*03b0*/  IMAD.WIDE R16, R10, 0x4, R22 ;  /* 0x000000040a107825 */ /* 0x001fcc00078e0216 */
[----:B------:R-:W2:Y:S01]  /*03c0*/  LDG.E R16, desc[UR6][R16.64] ;  /* 0x0000000610107981 */ /* 0x000ea2000c1e1900 */
[----:B------:R-:W0:Y:S02]  /*03d0*/  F2I.TRUNC.NTZ R29, R29 ;  /* 0x0000001d001d7305 */ /* 0x000e24000020f100 */
[----:B0-----:R-:W-:-:S05]  /*03e0*/  I2FP.F32.S32 R29, R29 ;  /* 0x0000001d001d7245 */ /* 0x001fca0000201400 */
[----:B---3--:R-:W-:-:S06]  /*03f0*/  FFMA R11, R24, R11, R29 ;  /* 0x0000000b180b7223 */ /* 0x008fcc000000001d */
[----:B------:R-:W0:Y:S02]  /*0400*/  F2I.TRUNC.NTZ R11, R11 ;  /* 0x0000000b000b7305 */ /* 0x000e24000020f100 */
[----:B0-----:R-:W-:-:S05]  /*0410*/  I2FP.F32.S32 R24, R11 ;  /* 0x0000000b00187245 */ /* 0x001fca0000201400 */
[----:B----4-:R-:W-:-:S06]  /*0420*/  FFMA R12, R12, R13, R24 ;  /* 0x0000000d0c0c7223 */ /* 0x010fcc0000000018 */
[----:B------:R-:W1:Y:S02]  /*0430*/  F2I.TRUNC.NTZ R12, R12 ;  /* 0x0000000c000c7305 */ /* 0x000e64000020f100 */
[----:B-1----:R-:W-:-:S05]  /*0440*/  I2FP.F32.S32 R14, R12 ;  /* 0x0000000c000e7245 */ /* 0x002fca0000201400 */
[----:B-----5:R-:W-:-:S06]  /*0450*/  FFMA R14, R25, R26, R14 ;  /* 0x0000001a190e7223 */ /* 0x020fcc000000000e */
[----:B------:R-:W0:Y:S02]  /*0460*/  F2I.TRUNC.NTZ R14, R14 ;  /* 0x0000000e000e7305 */ /* 0x000e24000020f100 */
[----:B0-----:R-:W-:-:S05]  /*0470*/  I2FP.F32.S32 R22, R14 ;  /* 0x0000000e00167245 */ /* 0x001fca0000201400 */
[----:B------:R-:W-:-:S06]  /*0480*/  FFMA R22, R27, R28, R22 ;  /* 0x0000001c1b167223 */ /* 0x000fcc0000000016 */
[----:B------:R-:W0:Y:S02]  /*0490*/  F2I.TRUNC.NTZ R22, R22 ;  /* 0x0000001600167305 */ /* 0x000e24000020f100 */
[----:B0-----:R-:W-:-:S05]  /*04a0*/  I2FP.F32.S32 R13, R22 ;  /* 0x00000016000d7245 */ /* 0x001fca0000201400 */
[----:B------:R-:W-:-:S06]  /*04b0*/  FFMA R13, R18, R19, R13 ;  /* 0x00000013120d7223 */ /* 0x000fcc000000000d */
[----:B------:R-:W0:Y:S02]  /*04c0*/  F2I.TRUNC.NTZ R13, R13 ;  /* 0x0000000d000d7305 */ /* 0x000e24000020f100 */
[----:B0-----:R-:W-:Y:S02]  /*04d0*/  I2FP.F32.S32 R11, R13 ;  /* 0x0000000d000b7245 */ /* 0x001fe40000201400 */
[----:B------:R-:W-:-:S04]  /*04e0*/  IADD3 R8, PT, PT, R8, 0x8, RZ ;  /* 0x0000000808087810 */ /* 0x000fc80007ffe0ff */
[----:B------:R-:W-:Y:S02]  /*04f0*/  ISETP.NE.AND P1, PT, R8, RZ, PT ;  /* 0x000000ff0800720c */ /* 0x000fe40003f25270 */
[----:B------:R-:W-:Y:S02]  /*0500*/  LEA R5, R10, R5, 0x3 ;  /* 0x000000050a057211 */ /* 0x000fe400078e18ff */
[----:B------:R-:W-:Y:S01]  /*0510*/  IADD3 R9, PT, PT, R9, 0x8, RZ ;  /* 0x0000000809097810 */ /* 0x000fe20007ffe0ff */
[----:B--2---:R-:W-:-:S06]  /*0520*/  FFMA R11, R20, R15, R11 ;  /* 0x0000000f140b7223 */ /* 0x004fcc000000000b */
[----:B------:R-:W0:Y:S02]  /*0530*/  F2I.TRUNC.NTZ R11, R11 ;  /* 0x0000000b000b7305 */ /* 0x000e24000020f100 */
[----:B0-----:R-:W-:-:S05]  /*0540*/  I2FP.F32.S32 R12, R11 ;  /* 0x0000000b000c7245 */ /* 0x001fca0000201400 */
[----:B------:R-:W-:-:S04]  /*0550*/  FFMA R12, R21, R16, R12 ;  /* 0x00000010150c7223 */ /* 0x000fc8000000000c */
[----:B------:R0:W1:Y:S01]  /*0560*/  F2I.TRUNC.NTZ R20, R12 ;  /* 0x0000000c00147305 */ /* 0x000062000020f100 */
[----:B------:R-:W-:Y:S05]  /*0570*/  @P1 BRA `(.L_x_2) ;  /* 0xfffffffc00181947 */ /* 0x000fea000383ffff */
.L_x_1:
[----:B------:R-:W-:Y:S05]  /*0580*/  @!P0 BRA `(.L_x_3) ;  /* 0x0000000400188947 */ /* 0x000fea0003800000 */
[----:B------:R-:W-:Y:S02]  /*0590*/  ISETP.GE.U32.AND P0, PT, R4, 0x4, PT ;  /* 0x000000040400780c */ /* 0x000fe40003f06070 */
[----:B------:R-:W-:-:S04]  /*05a0*/  LOP3.LUT R18, R0, 0x3, RZ, 0xc0, !PT ;  /* 0x0000000300127812 */ /* 0x000fc800078ec0ff */
[----:B------:R-:W-:-:S07]  /*05b0*/  ISETP.NE.AND P1, PT, R18, RZ, PT ;  /* 0x000000ff1200720c */ /* 0x000fce0003f25270 */
[----:B------:R-:W-:Y:S06]  /*05c0*/  @!P0 BRA `(.L_x_4) ;  /* 0x00000000007c8947 */ /* 0x000fec0003800000 */
[----:B------:R-:W2:Y:S01]  /*05d0*/  LDC R19, c[0x0][0x3a0] ;  /* 0x0000e800ff137b82 */ /* 0x000ea20000000800 */
[----:B------:R-:W-:-:S07]  /*05e0*/  IADD3 R9, PT, PT, R7, R6, RZ ;  /* 0x0000000607097210 */ /* 0x000fce0007ffe0ff */
[----:B------:R-:W3:Y:S08]  /*05f0*/  LDC.64 R4, c[0x0][0x398] ;  /* 0x0000e600ff047b82 */ /* 0x000ef00000000a00 */
[----:B0-----:R-:W0:Y:S01]  /*0600*/  LDC.64 R12, c[0x0][0x3a8] ;  /* 0x0000ea00ff0c7b82 */ /* 0x001e220000000a00 */
[----:B--2---:R-:W-:Y:S02]  /*0610*/  IMAD R11, R6, R19, R3 ;  /* 0x00000013060b7224 */ /* 0x004fe400078e0203 */
[----:B---3--:R-:W-:-:S05]  /*0620*/  IMAD.WIDE R4, R9, 0x4, R4 ;  /* 0x0000000409047825 */ /* 0x008fca00078e0204 */
[----:B------:R-:W2:Y:S01]  /*0630*/  LDG.E R16, desc[UR6][R4.64] ;  /* 0x0000000604107981 */ /* 0x000ea2000c1e1900 */
[----:B0-----:R-:W-:-:S03]  /*0640*/  IMAD.WIDE R12, R11, 0x4, R12 ;  /* 0x000000040b0c7825 */ /* 0x001fc600078e020c */
[----:B------:R-:W3:Y:S04]  /*0650*/  LDG.E R21, desc[UR6][R4.64+0x4] ;  /* 0x0000040604157981 */ /* 0x000ee8000c1e1900 */
[----:B------:R-:W2:Y:S01]  /*0660*/  LDG.E R17, desc[UR6][R12.64] ;  /* 0x000000060c117981 */ /* 0x000ea2000c1e1900 */
[----:B------:R-:W-:-:S03]  /*0670*/  IMAD.WIDE R14, R19, 0x4, R12 ;  /* 0x00000004130e7825 */ /* 0x000fc600078e020c */
[----:B------:R-:W4:Y:S04]  /*0680*/  LDG.E R23, desc[UR6][R4.64+0x8] ;  /* 0x0000080604177981 */ /* 0x000f28000c1e1900 */
[----:B------:R-:W3:Y:S01]  /*0690*/  LDG.E R22, desc[UR6][R14.64] ;  /* 0x000000060e167981 */ /* 0x000ee2000c1e1900 */
[----:B------:R-:W-:-:S03]  /*06a0*/  IMAD.WIDE R8, R19, 0x4, R14 ;  /* 0x0000000413087825 */ /* 0x000fc600078e020e */
[----:B------:R0:W5:Y:S04]  /*06b0*/  LDG.E R25, desc[UR6][R4.64+0xc] ;  /* 0x00000c0604197981 */ /* 0x000168000c1e1900 */
[----:B------:R-:W4:Y:S01]  /*06c0*/  LDG.E R24, desc[UR6][R8.64] ;  /* 0x0000000608187981 */ /* 0x000f22000c1e1900 */
[----:B------:R-:W-:-:S06]  /*06d0*/  IMAD.WIDE R10, R19, 0x4, R8 ;  /* 0x00000004130a7825 */ /* 0x000fcc00078e0208 */
[----:B------:R-:W5:Y:S01]  /*06e0*/  LDG.E R10, desc[UR6][R10.64] ;  /* 0x000000060a0a7981 */ /* 0x000f62000c1e1900 */
[----:B-1----:R-:W-:Y:S02]  /*06f0*/  I2FP.F32.S32 R19, R20 ;  /* 0x0000001400137245 */ /* 0x002fe40000201400 */
[----:B------:R-:W-:-:S03]  /*0700*/  IADD3 R6, PT, PT, R6, 0x4, RZ ;  /* 0x0000000406067810 */ /* 0x000fc60007ffe0ff */
[----:B--2---:R-:W-:-:S06]  /*0710*/  FFMA R16, R16, R17, R19 ;  /* 0x0000001110107223 */ /* 0x004fcc0000000013 */
[----:B------:R-:W1:Y:S02]  /*0720*/  F2I.TRUNC.NTZ R16, R16 ;  /* 0x0000001000107305 */ /* 0x000e64000020f100 */
[----:B-1----:R-:W-:-:S05]  /*0730*/  I2FP.F32.S32 R12, R16 ;  /* 0x00000010000c7245 */ /* 0x002fca0000201400 */
[----:B---3--:R-:W-:-:S06]  /*0740*/  FFMA R12, R21, R22, R12 ;  /* 0x00000016150c7223 */ /* 0x008fcc000000000c */
[----:B------:R-:W1:Y:S02]  /*0750*/  F2I.TRUNC.NTZ R12, R12 ;  /* 0x0000000c000c7305 */ /* 0x000e64000020f100 */
[----:B-1----:R-:W-:-:S05]  /*0760*/  I2FP.F32.S32 R14, R12 ;  /* 0x0000000c000e7245 */ /* 0x002fca0000201400 */
[----:B----4-:R-:W-:-:S06]  /*0770*/  FFMA R14, R23, R24, R14 ;  /* 0x00000018170e7223 */ /* 0x010fcc000000000e */
[----:B------:R-:W0:Y:S02]  /*0780*/  F2I.TRUNC.NTZ R14, R14 ;  /* 0x0000000e000e7305 */ /* 0x000e24000020f100 */
[----:B0-----:R-:W-:-:S05]  /*0790*/  I2FP.F32.S32 R4, R14 ;  /* 0x0000000e00047245 */ /* 0x001fca0000201400 */
[----:B-----5:R-:W-:-:S04]  /*07a0*/  FFMA R4, R25, R10, R4 ;  /* 0x0000000a19047223 */ /* 0x020fc80000000004 */
[----:B------:R2:W3:Y:S03]  /*07b0*/  F2I.TRUNC.NTZ R20, R4 ;  /* 0x0000000400147305 */ /* 0x0004e6000020f100 */
.L_x_4:
[----:B------:R-:W-:Y:S05]  /*07c0*/  @!P1 BRA `(.L_x_3) ;  /* 0x0000000000889947 */ /* 0x000fea0003800000 */
[----:B------:R-:W-:-:S13]  /*07d0*/  ISETP.NE.AND P0, PT, R18, 0x1, PT ;  /* 0x000000011200780c */ /* 0x000fda0003f05270 */
[----:B------:R-:W4:Y:S01]  /*07e0*/  @P0 LDC R17, c[0x0][0x3a0] ;  /* 0x0000e800ff110b82 */ /* 0x000f220000000800 */
[----:B------:R-:W-:-:S07]  /*07f0*/  @P0 IADD3 R11, PT, PT, R7, R6, RZ ;  /* 0x00000006070b0210 */ /* 0x000fce0007ffe0ff */
[----:B--2---:R-:W2:Y:S08]  /*0800*/  @P0 LDC.64 R4, c[0x0][0x398] ;  /* 0x0000e600ff040b82 */ /* 0x004eb00000000a00 */
[----:B------:R-:W5:Y:S01]  /*0810*/  @P0 LDC.64 R8, c[0x0][0x3a8] ;  /* 0x0000ea00ff080b82 */ /* 0x000f620000000a00 */
[----:B----4-:R-:W-:Y:S02]  /*0820*/  @P0 IMAD R15, R6, R17, R3 ;  /* 0x00000011060f0224 */ /* 0x010fe400078e0203 */
[----:B--2---:R-:W-:-:S05]  /*0830*/  @P0 IMAD.WIDE R4, R11, 0x4, R4 ;  /* 0x000000040b040825 */ /* 0x004fca00078e0204 */
[----:B------:R-:W2:Y:S01]  /*0840*/  @P0 LDG.E R11, desc[UR6][R4.64] ;  /* 0x00000006040b0981 */ /* 0x000ea2000c1e1900 */
[----:B-----5:R-:W-:Y:S01]  /*0850*/  @P0 IMAD.WIDE R14, R15, 0x4, R8 ;  /* 0x000000040f0e0825 */ /* 0x020fe200078e0208 */
[----:B------:R-:W-:Y:S02]  /*0860*/  LOP3.LUT R8, R0, 0x1, RZ, 0xc0, !PT ;  /* 0x0000000100087812 */ /* 0x000fe400078ec0ff */
[----:B------:R4:W5:Y:S04]  /*0870*/  @P0 LDG.E R10, desc[UR6][R4.64+0x4] ;  /* 0x00000406040a0981 */ /* 0x000968000c1e1900 */
[----:B------:R-:W2:Y:S01]  /*0880*/  @P0 LDG.E R0, desc[UR6][R14.64] ;  /* 0x000000060e000981 */ /* 0x000ea2000c1e1900 */
[----:B------:R-:W-:Y:S01]  /*0890*/  ISETP.NE.U32.AND P1, PT, R8, 0x1, PT ;  /* 0x000000010800780c */ /* 0x000fe20003f25070 */
[----:B------:R-:W-:-:S06]  /*08a0*/  @P0 IMAD.WIDE R16, R17, 0x4, R14 ;  /* 0x0000000411100825 */ /* 0x000fcc00078e020e */
[----:B------:R-:W5:Y:S06]  /*08b0*/  @P0 LDG.E R17, desc[UR6][R16.64] ;  /* 0x0000000610110981 */ /* 0x000f6c000c1e1900 */
[----:B------:R-:W1:Y:S08]  /*08c0*/  @!P1 LDC R19, c[0x0][0x3a0] ;  /* 0x0000e800ff139b82 */ /* 0x000e700000000800 */
[----:B0-----:R-:W0:Y:S08]  /*08d0*/  @!P1 LDC.64 R12, c[0x0][0x398] ;  /* 0x0000e600ff0c9b82 */ /* 0x001e300000000a00 */
[----:B------:R-:W3:Y:S01]  /*08e0*/  @!P1 LDC.64 R8, c[0x0][0x3a8] ;  /* 0x0000ea00ff089b82 */ /* 0x000ee20000000a00 */
[----:B------:R-:W-:-:S04]  /*08f0*/  @P0 IADD3 R6, PT, PT, R6, 0x2, RZ ;  /* 0x0000000206060810 */ /* 0x000fc80007ffe0ff */
[----:B------:R-:W-:Y:S01]  /*0900*/  @!P1 IADD3 R7, PT, PT, R7, R6, RZ ;  /* 0x0000000607079210 */ /* 0x000fe20007ffe0ff */
[----:B-1----:R-:W-:-:S04]  /*0910*/  @!P1 IMAD R19, R6, R19, R3 ;  /* 0x0000001306139224 */ /* 0x002fc800078e0203 */
[----:B0-----:R-:W-:-:S06]  /*0920*/  @!P1 IMAD.WIDE R12, R7, 0x4, R12 ;  /* 0x00000004070c9825 */ /* 0x001fcc00078e020c */
[----:B------:R-:W5:Y:S01]  /*0930*/  @!P1 LDG.E R12, desc[UR6][R12.64] ;  /* 0x000000060c0c9981 */ /* 0x000f62000c1e1900 */
[----:B---3--:R-:W-:-:S06]  /*0940*/  @!P1 IMAD.WIDE R8, R19, 0x4, R8 ;  /* 0x0000000413089825 */ /* 0x008fcc00078e0208 */
[----:B------:R-:W3:Y:S01]  /*0950*/  @!P1 LDG.E R9, desc[UR6][R8.64] ;  /* 0x0000000608099981 */ /* 0x000ee2000c1e1900 */
[----:B------:R-:W-:-:S05]  /*0960*/  @P0 I2FP.F32.S32 R6, R20 ;  /* 0x0000001400060245 */ /* 0x000fca0000201400 */
[----:B--2---:R-:W-:-:S06]  /*0970*/  @P0 FFMA R6, R11, R0, R6 ;  /* 0x000000000b060223 */ /* 0x004fcc0000000006 */
[----:B------:R-:W4:Y:S02]  /*0980*/  @P0 F2I.TRUNC.NTZ R6, R6 ;  /* 0x0000000600060305 */ /* 0x000f24000020f100 */
[----:B----4-:R-:W-:-:S05]  /*0990*/  @P0 I2FP.F32.S32 R5, R6 ;  /* 0x0000000600050245 */ /* 0x010fca0000201400 */
[----:B-----5:R-:W-:-:S04]  /*09a0*/  @P0 FFMA R5, R10, R17, R5 ;  /* 0x000000110a050223 */ /* 0x020fc80000000005 */
[----:B------:R-:W0:Y:S02]  /*09b0*/  @P0 F2I.TRUNC.NTZ R20, R5 ;  /* 0x0000000500140305 */ /* 0x000e24000020f100 */
[----:B0-----:R-:W-:-:S05]  /*09c0*/  @!P1 I2FP.F32.S32 R7, R20 ;  /* 0x0000001400079245 */ /* 0x001fca0000201400 */
[----:B---3--:R-:W-:-:S04]  /*09d0*/  @!P1 FFMA R0, R12, R9, R7 ;  /* 0x000000090c009223 */ /* 0x008fc80000000007 */
[----:B------:R4:W0:Y:S03]  /*09e0*/  @!P1 F2I.TRUNC.NTZ R20, R0 ;  /* 0x0000000000149305 */ /* 0x000826000020f100 */
.L_x_3:
[----:B01-3--:R-:W-:-:S07]  /*09f0*/  I2FP.F32.S32 R7, R20 ;  /* 0x0000001400077245 */ /* 0x00bfce0000201400 */
.L_x_0:
[----:B--2---:R-:W0:Y:S01]  /*0a00*/  LDC.64 R4, c[0x0][0x388] ;  /* 0x0000e200ff047b82 */ /* 0x004e220000000a00 */
[----:B------:R-:W1:Y:S02]  /*0a10*/  LDCU UR4, c[0x0][0x380] ;  /* 0x00007000ff0477ac */ /* 0x000e640008000800 */
[----:B-1----:R-:W-:-:S04]  /*0a20*/  IMAD R3, R2, UR4, R3 ;  /* 0x0000000402037c24 */ /* 0x002fc8000f8e0203 */
[----:B0-----:R-:W-:-:S05]  /*0a30*/  IMAD.WIDE R2, R3, 0x4, R4 ;  /* 0x0000000403027825 */ /* 0x001fca00078e0204 */
[----:B------:R-:W-:Y:S01]  /*0a40*/  STG.E desc[UR6][R2.64], R7 ;  /* 0x0000000702007986 */ /* 0x000fe2000c101906 */
[----:B------:R-:W-:Y:S05]  /*0a50*/  EXIT ;  /* 0x000000000000794d */ /* 0x000fea0003800000 */
.L_x_5:
[----:B------:R-:W-:-:S00]  /*0a60*/  BRA `(.L_x_5) ;  /* 0xfffffffc00fc7947 */ /* 0x000fc0000383ffff */
[----:B------:R-:W-:-:S00]  /*0a70*/  NOP ;  /* 0x0000000000007918 */ /* 0x000fc00000000000 */
        /* <DEDUP_REMOVED lines=8> */
.L_x_6:


//--------------------- .nv.shared.reserved.0     --------------------------
	.section	.nv.shared.reserved.0,"aw",@nobits
	.weak		__nv_reservedSMEM_offset_0_alias
	.size		__nv_reservedSMEM_offset_0_alias, 0, 64
	.other		__nv_reservedSMEM_offset_0_alias,@"STO_CUDA_RESERVED_SHARED STV_DEFAULT"
__nv_reservedSMEM_offset_0_alias:
	.zero		0
	.zero		64


//--------------------- .nv.constant0._Z15kernel_mat_mult6MatrixS_S_ --------------------------
	.section	.nv.constant0._Z15kernel_mat_mult6MatrixS_S_,"a",@progbits
	.sectionflags	@""
	.align	4
.nv.constant0._Z15kernel_mat_mult6MatrixS_S_:
	.zero		944


//--------------------- SYMBOLS --------------------------

	.type		.nv.reservedSmem.offset0,@object
	.size		.nv.reservedSmem.offset0,0x4
